//
// Generated by NVIDIA NVVM Compiler
//
// Compiler Build ID: CL-36424714
// Cuda compilation tools, release 13.0, V13.0.88
// Based on NVVM 20.0.0
//

.version 9.0
.target sm_100
.address_size 64

	// .globl	_Z11computeDistPfS_S_iff
.const .align 4 .b8 DeadProbability[88] = {0, 0, 0, 0, 111, 18, 131, 58, 111, 18, 3, 59, 111, 18, 131, 59, 111, 18, 3, 60, 66, 96, 101, 60, 88, 57, 180, 60, 111, 18, 3, 61, 88, 57, 180, 60, 66, 96, 101, 60, 111, 18, 3, 60, 111, 18, 131, 59, 111, 18, 3, 59, 111, 18, 131, 58};
.const .align 4 .b8 RecoveryRate[88] = {0, 0, 0, 0, 0, 0, 0, 0, 0, 0, 0, 0, 0, 0, 0, 0, 0, 0, 0, 0, 0, 0, 0, 0, 0, 0, 0, 0, 0, 0, 0, 0, 0, 0, 0, 0, 0, 0, 0, 0, 0, 0, 0, 0, 0, 0, 0, 0, 0, 0, 0, 0, 0, 0, 0, 0, 0, 0, 0, 0, 0, 0, 0, 0, 82, 184, 158, 62, 246, 40, 220, 62, 133, 235, 17, 63, 72, 225, 58, 63, 195, 245, 104, 63, 0, 0, 128, 63};

.visible .entry _Z11computeDistPfS_S_iff(
	.param .u64 .ptr .align 1 _Z11computeDistPfS_S_iff_param_0,
	.param .u64 .ptr .align 1 _Z11computeDistPfS_S_iff_param_1,
	.param .u64 .ptr .align 1 _Z11computeDistPfS_S_iff_param_2,
	.param .u32 _Z11computeDistPfS_S_iff_param_3,
	.param .f32 _Z11computeDistPfS_S_iff_param_4,
	.param .f32 _Z11computeDistPfS_S_iff_param_5
)
{
	.reg .pred 	%p<20>;
	.reg .b32 	%r<38>;
	.reg .b32 	%f<152>;
	.reg .b64 	%rd<17>;

	ld.param.u64 	%rd1, [_Z11computeDistPfS_S_iff_param_0];
	ld.param.u64 	%rd2, [_Z11computeDistPfS_S_iff_param_1];
	ld.param.u64 	%rd3, [_Z11computeDistPfS_S_iff_param_2];
	ld.param.u32 	%r4, [_Z11computeDistPfS_S_iff_param_3];
	ld.param.f32 	%f13, [_Z11computeDistPfS_S_iff_param_4];
	ld.param.f32 	%f14, [_Z11computeDistPfS_S_iff_param_5];
	mov.u32 	%r5, %ctaid.x;
	mov.u32 	%r6, %ntid.x;
	mov.u32 	%r7, %tid.x;
	mad.lo.s32 	%r1, %r5, %r6, %r7;
	mov.u32 	%r8, %ctaid.y;
	mov.u32 	%r9, %ntid.y;
	mov.u32 	%r10, %tid.y;
	mad.lo.s32 	%r11, %r8, %r9, %r10;
	max.s32 	%r12, %r1, %r11;
	setp.ge.s32 	%p1, %r12, %r4;
	@%p1 bra 	$L__BB0_12;
	cvta.to.global.u64 	%rd4, %rd2;
	mul.wide.s32 	%rd5, %r1, 4;
	add.s64 	%rd6, %rd4, %rd5;
	ld.global.f32 	%f16, [%rd6];
	mul.wide.u32 	%rd7, %r11, 4;
	add.s64 	%rd8, %rd4, %rd7;
	ld.global.f32 	%f17, [%rd8];
	sub.f32 	%f1, %f16, %f17;
	abs.f32 	%f2, %f1;
	setp.eq.f32 	%p2, %f1, 0f3F800000;
	mov.f32 	%f150, 0f3F800000;
	@%p2 bra 	$L__BB0_6;
	setp.num.f32 	%p3, %f2, %f2;
	@%p3 bra 	$L__BB0_4;
	mov.f32 	%f73, 0f40000000;
	add.rn.f32 	%f150, %f1, %f73;
	bra.uni 	$L__BB0_6;
$L__BB0_4:
	setp.lt.f32 	%p4, %f2, 0f00800000;
	mul.f32 	%f18, %f2, 0f4B800000;
	selp.f32 	%f19, %f18, %f2, %p4;
	mov.b32 	%r13, %f19;
	add.s32 	%r14, %r13, -1060439283;
	and.b32  	%r15, %r14, -8388608;
	sub.s32 	%r16, %r13, %r15;
	mov.b32 	%f20, %r16;
	cvt.rn.f32.s32 	%f21, %r15;
	selp.f32 	%f22, 0fC1C00000, 0f00000000, %p4;
	fma.rn.f32 	%f23, %f21, 0f34000000, %f22;
	add.f32 	%f24, %f20, 0fBF800000;
	add.f32 	%f25, %f20, 0f3F800000;
	rcp.approx.ftz.f32 	%f26, %f25;
	add.f32 	%f27, %f24, %f24;
	mul.f32 	%f28, %f27, %f26;
	mul.f32 	%f29, %f28, %f28;
	neg.f32 	%f30, %f28;
	sub.f32 	%f31, %f24, %f28;
	add.f32 	%f32, %f31, %f31;
	fma.rn.f32 	%f33, %f30, %f24, %f32;
	mul.rn.f32 	%f34, %f26, %f33;
	fma.rn.f32 	%f35, %f29, 0f3A2C32E4, 0f3B52E7DB;
	fma.rn.f32 	%f36, %f35, %f29, 0f3C93BB73;
	fma.rn.f32 	%f37, %f36, %f29, 0f3DF6384F;
	mul.rn.f32 	%f38, %f37, %f29;
	fma.rn.f32 	%f39, %f28, 0f3FB8AA3B, %f23;
	mul.f32 	%f40, %f38, 0f40400000;
	sub.f32 	%f41, %f23, %f39;
	fma.rn.f32 	%f42, %f28, 0f3FB8AA3B, %f41;
	fma.rn.f32 	%f43, %f34, 0f3FB8AA3B, %f42;
	fma.rn.f32 	%f44, %f28, 0f32A55E34, %f43;
	fma.rn.f32 	%f45, %f40, %f34, %f44;
	fma.rn.f32 	%f46, %f38, %f28, %f45;
	add.rn.f32 	%f47, %f39, %f46;
	mov.f32 	%f48, 0f40000000;
	mul.rn.f32 	%f49, %f47, %f48;
	cvt.rni.f32.f32 	%f50, %f49;
	sub.f32 	%f51, %f49, %f50;
	neg.f32 	%f52, %f49;
	fma.rn.f32 	%f53, %f47, 0f40000000, %f52;
	neg.f32 	%f54, %f39;
	add.rn.f32 	%f55, %f47, %f54;
	neg.f32 	%f56, %f55;
	add.rn.f32 	%f57, %f46, %f56;
	fma.rn.f32 	%f58, %f57, 0f40000000, %f53;
	add.f32 	%f59, %f51, %f58;
	setp.gt.f32 	%p5, %f50, 0f00000000;
	selp.b32 	%r17, 0, -2097152000, %p5;
	setp.neu.f32 	%p6, %f1, 0f00000000;
	setp.neu.f32 	%p7, %f2, 0f7F800000;
	setp.lt.f32 	%p8, %f49, 0f00000000;
	selp.f32 	%f60, 0f00000000, 0f7F800000, %p8;
	abs.f32 	%f61, %f49;
	setp.gt.f32 	%p9, %f61, 0f43180000;
	cvt.rzi.s32.f32 	%r18, %f50;
	shl.b32 	%r19, %r18, 23;
	sub.s32 	%r20, %r19, %r17;
	mov.b32 	%f62, %r20;
	add.s32 	%r21, %r17, 2130706432;
	mov.b32 	%f63, %r21;
	fma.rn.f32 	%f64, %f59, 0f391FCB8E, 0f3AAF85ED;
	fma.rn.f32 	%f65, %f64, %f59, 0f3C1D9856;
	fma.rn.f32 	%f66, %f65, %f59, 0f3D6357BB;
	fma.rn.f32 	%f67, %f66, %f59, 0f3E75FDEC;
	fma.rn.f32 	%f68, %f67, %f59, 0f3F317218;
	fma.rn.f32 	%f69, %f68, %f59, 0f3F800000;
	mul.f32 	%f70, %f69, %f63;
	mul.f32 	%f71, %f70, %f62;
	selp.f32 	%f150, %f60, %f71, %p9;
	and.pred  	%p10, %p6, %p7;
	@%p10 bra 	$L__BB0_6;
	add.f32 	%f72, %f1, %f1;
	mov.b32 	%r22, %f72;
	and.b32  	%r23, %r22, 2147483647;
	mov.b32 	%f150, %r23;
$L__BB0_6:
	cvta.to.global.u64 	%rd9, %rd3;
	add.s64 	%rd11, %rd9, %rd5;
	ld.global.f32 	%f75, [%rd11];
	add.s64 	%rd13, %rd9, %rd7;
	ld.global.f32 	%f76, [%rd13];
	sub.f32 	%f7, %f75, %f76;
	abs.f32 	%f8, %f7;
	setp.eq.f32 	%p11, %f7, 0f3F800000;
	mov.f32 	%f151, 0f3F800000;
	@%p11 bra 	$L__BB0_11;
	setp.num.f32 	%p12, %f8, %f8;
	@%p12 bra 	$L__BB0_9;
	mov.f32 	%f132, 0f40000000;
	add.rn.f32 	%f151, %f7, %f132;
	bra.uni 	$L__BB0_11;
$L__BB0_9:
	setp.lt.f32 	%p13, %f8, 0f00800000;
	mul.f32 	%f77, %f8, 0f4B800000;
	selp.f32 	%f78, %f77, %f8, %p13;
	mov.b32 	%r24, %f78;
	add.s32 	%r25, %r24, -1060439283;
	and.b32  	%r26, %r25, -8388608;
	sub.s32 	%r27, %r24, %r26;
	mov.b32 	%f79, %r27;
	cvt.rn.f32.s32 	%f80, %r26;
	selp.f32 	%f81, 0fC1C00000, 0f00000000, %p13;
	fma.rn.f32 	%f82, %f80, 0f34000000, %f81;
	add.f32 	%f83, %f79, 0fBF800000;
	add.f32 	%f84, %f79, 0f3F800000;
	rcp.approx.ftz.f32 	%f85, %f84;
	add.f32 	%f86, %f83, %f83;
	mul.f32 	%f87, %f86, %f85;
	mul.f32 	%f88, %f87, %f87;
	neg.f32 	%f89, %f87;
	sub.f32 	%f90, %f83, %f87;
	add.f32 	%f91, %f90, %f90;
	fma.rn.f32 	%f92, %f89, %f83, %f91;
	mul.rn.f32 	%f93, %f85, %f92;
	fma.rn.f32 	%f94, %f88, 0f3A2C32E4, 0f3B52E7DB;
	fma.rn.f32 	%f95, %f94, %f88, 0f3C93BB73;
	fma.rn.f32 	%f96, %f95, %f88, 0f3DF6384F;
	mul.rn.f32 	%f97, %f96, %f88;
	fma.rn.f32 	%f98, %f87, 0f3FB8AA3B, %f82;
	mul.f32 	%f99, %f97, 0f40400000;
	sub.f32 	%f100, %f82, %f98;
	fma.rn.f32 	%f101, %f87, 0f3FB8AA3B, %f100;
	fma.rn.f32 	%f102, %f93, 0f3FB8AA3B, %f101;
	fma.rn.f32 	%f103, %f87, 0f32A55E34, %f102;
	fma.rn.f32 	%f104, %f99, %f93, %f103;
	fma.rn.f32 	%f105, %f97, %f87, %f104;
	add.rn.f32 	%f106, %f98, %f105;
	mov.f32 	%f107, 0f40000000;
	mul.rn.f32 	%f108, %f106, %f107;
	cvt.rni.f32.f32 	%f109, %f108;
	sub.f32 	%f110, %f108, %f109;
	neg.f32 	%f111, %f108;
	fma.rn.f32 	%f112, %f106, 0f40000000, %f111;
	neg.f32 	%f113, %f98;
	add.rn.f32 	%f114, %f106, %f113;
	neg.f32 	%f115, %f114;
	add.rn.f32 	%f116, %f105, %f115;
	fma.rn.f32 	%f117, %f116, 0f40000000, %f112;
	add.f32 	%f118, %f110, %f117;
	setp.gt.f32 	%p14, %f109, 0f00000000;
	selp.b32 	%r28, 0, -2097152000, %p14;
	setp.neu.f32 	%p15, %f7, 0f00000000;
	setp.neu.f32 	%p16, %f8, 0f7F800000;
	setp.lt.f32 	%p17, %f108, 0f00000000;
	selp.f32 	%f119, 0f00000000, 0f7F800000, %p17;
	abs.f32 	%f120, %f108;
	setp.gt.f32 	%p18, %f120, 0f43180000;
	cvt.rzi.s32.f32 	%r29, %f109;
	shl.b32 	%r30, %r29, 23;
	sub.s32 	%r31, %r30, %r28;
	mov.b32 	%f121, %r31;
	add.s32 	%r32, %r28, 2130706432;
	mov.b32 	%f122, %r32;
	fma.rn.f32 	%f123, %f118, 0f391FCB8E, 0f3AAF85ED;
	fma.rn.f32 	%f124, %f123, %f118, 0f3C1D9856;
	fma.rn.f32 	%f125, %f124, %f118, 0f3D6357BB;
	fma.rn.f32 	%f126, %f125, %f118, 0f3E75FDEC;
	fma.rn.f32 	%f127, %f126, %f118, 0f3F317218;
	fma.rn.f32 	%f128, %f127, %f118, 0f3F800000;
	mul.f32 	%f129, %f128, %f122;
	mul.f32 	%f130, %f129, %f121;
	selp.f32 	%f151, %f119, %f130, %p18;
	and.pred  	%p19, %p15, %p16;
	@%p19 bra 	$L__BB0_11;
	add.f32 	%f131, %f7, %f7;
	mov.b32 	%r33, %f131;
	and.b32  	%r34, %r33, 2147483647;
	mov.b32 	%f151, %r34;
$L__BB0_11:
	add.f32 	%f133, %f150, %f151;
	sqrt.rn.f32 	%f134, %f133;
	neg.f32 	%f135, %f134;
	mul.f32 	%f136, %f14, %f135;
	fma.rn.f32 	%f137, %f136, 0f3BBB989D, 0f3F000000;
	cvt.sat.f32.f32 	%f138, %f137;
	mov.f32 	%f139, 0f4B400001;
	mov.f32 	%f140, 0f437C0000;
	fma.rm.f32 	%f141, %f138, %f140, %f139;
	add.f32 	%f142, %f141, 0fCB40007F;
	neg.f32 	%f143, %f142;
	fma.rn.f32 	%f144, %f136, 0f3FB8AA3B, %f143;
	fma.rn.f32 	%f145, %f136, 0f32A57060, %f144;
	mov.b32 	%r35, %f141;
	shl.b32 	%r36, %r35, 23;
	mov.b32 	%f146, %r36;
	ex2.approx.ftz.f32 	%f147, %f145;
	mul.f32 	%f148, %f147, %f146;
	mul.f32 	%f149, %f13, %f148;
	mad.lo.s32 	%r37, %r4, %r1, %r11;
	cvta.to.global.u64 	%rd14, %rd1;
	mul.wide.s32 	%rd15, %r37, 4;
	add.s64 	%rd16, %rd14, %rd15;
	st.global.f32 	[%rd16], %f149;
$L__BB0_12:
	ret;

}


// ===== COMPILED SASS (sm_100) =====

	.target	sm_100

	.elftype	@"ET_EXEC"


//--------------------- .note.nv.tkinfo           --------------------------
	.section	.note.nv.tkinfo,"",@"SHT_NOTE"
	.sectionflags	@"SHF_NOTE_NV_TKINFO"
	.tkinfo
        /*0018*/ 	.word	0x00000002
        /*0030*/ 	.string	""
        /*0030*/ 	.string	"ptxas"
        /*0030*/ 	.string	"Cuda compilation tools, release 13.0, V13.0.88"
        /*0030*/ 	.string	"Build cuda_13.0.r13.0/compiler.36424714_0"
        /*0030*/ 	.string	"-arch sm_100 -m 64 "



//--------------------- .note.nv.cuinfo           --------------------------
	.section	.note.nv.cuinfo,"",@"SHT_NOTE"
	.sectionflags	@"SHF_NOTE_NV_CUINFO"
        /*0018*/ 	.short	0x0002
        /*001a*/ 	.short	0x0064
        /*001c*/ 	.short	0x0082
	.zero		2


//--------------------- .nv.info                  --------------------------
	.section	.nv.info,"",@"SHT_CUDA_INFO"
	.align	4


	//----- nvinfo : EIATTR_REGCOUNT
	.align		4
        /*0000*/ 	.byte	0x04, 0x2f
        /*0002*/ 	.short	(.L_3 - .L_2)
	.align		4
.L_2:
        /*0004*/ 	.word	index@(_Z11computeDistPfS_S_iff)
        /*0008*/ 	.word	0x00000012


	//----- nvinfo : EIATTR_FRAME_SIZE
	.align		4
.L_3:
        /*000c*/ 	.byte	0x04, 0x11
        /*000e*/ 	.short	(.L_5 - .L_4)
	.align		4
.L_4:
        /*0010*/ 	.word	index@($__internal_0_$__cuda_sm20_sqrt_rn_f32_slowpath)
        /*0014*/ 	.word	0x00000000


	//----- nvinfo : EIATTR_FRAME_SIZE
	.align		4
.L_5:
        /*0018*/ 	.byte	0x04, 0x11
        /*001a*/ 	.short	(.L_7 - .L_6)
	.align		4
.L_6:
        /*001c*/ 	.word	index@(_Z11computeDistPfS_S_iff)
        /*0020*/ 	.word	0x00000000


	//----- nvinfo : EIATTR_MIN_STACK_SIZE
	.align		4
.L_7:
        /*0024*/ 	.byte	0x04, 0x12
        /*0026*/ 	.short	(.L_9 - .L_8)
	.align		4
.L_8:
        /*0028*/ 	.word	index@(_Z11computeDistPfS_S_iff)
        /*002c*/ 	.word	0x00000000
.L_9:


//--------------------- .nv.compat                --------------------------
	.section	.nv.compat,"",@"SHT_CUDA_COMPAT_INFO"
	.align	4
        /*0000*/ 	.byte	0x02, 0x09, 0x00, 0x00, 0x02, 0x02, 0x01, 0x00, 0x02, 0x05, 0x05, 0x00, 0x03, 0x07, 0x01, 0x01
        /*0010*/ 	.byte	0x02, 0x03, 0x00, 0x00, 0x02, 0x06, 0x01, 0x00, 0x04, 0x0b, 0x08, 0x00, 0x01, 0x00, 0x00, 0x00
        /*0020*/ 	.byte	0x00, 0x00, 0x00, 0x00


//--------------------- .nv.info._Z11computeDistPfS_S_iff --------------------------
	.section	.nv.info._Z11computeDistPfS_S_iff,"",@"SHT_CUDA_INFO"
	.sectionflags	@""
	.align	4


	//----- nvinfo : EIATTR_CUDA_API_VERSION
	.align		4
        /*0000*/ 	.byte	0x04, 0x37
        /*0002*/ 	.short	(.L_11 - .L_10)
.L_10:
        /*0004*/ 	.word	0x00000082


	//----- nvinfo : EIATTR_KPARAM_INFO
	.align		4
.L_11:
        /*0008*/ 	.byte	0x04, 0x17
        /*000a*/ 	.short	(.L_13 - .L_12)
.L_12:
        /*000c*/ 	.word	0x00000000
        /*0010*/ 	.short	0x0005
        /*0012*/ 	.short	0x0020
        /*0014*/ 	.byte	0x00, 0xf0, 0x11, 0x00


	//----- nvinfo : EIATTR_KPARAM_INFO
	.align		4
.L_13:
        /*0018*/ 	.byte	0x04, 0x17
        /*001a*/ 	.short	(.L_15 - .L_14)
.L_14:
        /*001c*/ 	.word	0x00000000
        /*0020*/ 	.short	0x0004
        /*0022*/ 	.short	0x001c
        /*0024*/ 	.byte	0x00, 0xf0, 0x11, 0x00


	//----- nvinfo : EIATTR_KPARAM_INFO
	.align		4
.L_15:
        /*0028*/ 	.byte	0x04, 0x17
        /*002a*/ 	.short	(.L_17 - .L_16)
.L_16:
        /*002c*/ 	.word	0x00000000
        /*0030*/ 	.short	0x0003
        /*0032*/ 	.short	0x0018
        /*0034*/ 	.byte	0x00, 0xf0, 0x11, 0x00


	//----- nvinfo : EIATTR_KPARAM_INFO
	.align		4
.L_17:
        /*0038*/ 	.byte	0x04, 0x17
        /*003a*/ 	.short	(.L_19 - .L_18)
.L_18:
        /*003c*/ 	.word	0x00000000
        /*0040*/ 	.short	0x0002
        /*0042*/ 	.short	0x0010
        /*0044*/ 	.byte	0x00, 0xf5, 0x21, 0x00


	//----- nvinfo : EIATTR_KPARAM_INFO
	.align		4
.L_19:
        /*0048*/ 	.byte	0x04, 0x17
        /*004a*/ 	.short	(.L_21 - .L_20)
.L_20:
        /*004c*/ 	.word	0x00000000
        /*0050*/ 	.short	0x0001
        /*0052*/ 	.short	0x0008
        /*0054*/ 	.byte	0x00, 0xf5, 0x21, 0x00


	//----- nvinfo : EIATTR_KPARAM_INFO
	.align		4
.L_21:
        /*0058*/ 	.byte	0x04, 0x17
        /*005a*/ 	.short	(.L_23 - .L_22)
.L_22:
        /*005c*/ 	.word	0x00000000
        /*0060*/ 	.short	0x0000
        /*0062*/ 	.short	0x0000
        /*0064*/ 	.byte	0x00, 0xf5, 0x21, 0x00


	//----- nvinfo : EIATTR_SPARSE_MMA_MASK
	.align		4
.L_23:
        /*0068*/ 	.byte	0x03, 0x50
        /*006a*/ 	.short	0x0000


	//----- nvinfo : EIATTR_MAXREG_COUNT
	.align		4
        /*006c*/ 	.byte	0x03, 0x1b
        /*006e*/ 	.short	0x00ff


	//----- nvinfo : EIATTR_MERCURY_ISA_VERSION
	.align		4
        /*0070*/ 	.byte	0x03, 0x5f
        /*0072*/ 	.short	0x0101


	//----- nvinfo : EIATTR_VRC_CTA_INIT_COUNT
	.align		4
        /*0074*/ 	.byte	0x02, 0x4a
	.zero		1
	.zero		1


	//----- nvinfo : EIATTR_EXIT_INSTR_OFFSETS
	.align		4
        /*0078*/ 	.byte	0x04, 0x1c
        /*007a*/ 	.short	(.L_25 - .L_24)


	//   ....[0]....
.L_24:
        /*007c*/ 	.word	0x000000c0


	//   ....[1]....
        /*0080*/ 	.word	0x00000c60


	//----- nvinfo : EIATTR_CRS_STACK_SIZE
	.align		4
.L_25:
        /*0084*/ 	.byte	0x04, 0x1e
        /*0086*/ 	.short	(.L_27 - .L_26)
.L_26:
        /*0088*/ 	.word	0x00000000


	//----- nvinfo : EIATTR_CBANK_PARAM_SIZE
	.align		4
.L_27:
        /*008c*/ 	.byte	0x03, 0x19
        /*008e*/ 	.short	0x0024


	//----- nvinfo : EIATTR_PARAM_CBANK
	.align		4
        /*0090*/ 	.byte	0x04, 0x0a
        /*0092*/ 	.short	(.L_29 - .L_28)
	.align		4
.L_28:
        /*0094*/ 	.word	index@(.nv.constant0._Z11computeDistPfS_S_iff)
        /*0098*/ 	.short	0x0380
        /*009a*/ 	.short	0x0024


	//----- nvinfo : EIATTR_SW_WAR
	.align		4
.L_29:
        /*009c*/ 	.byte	0x04, 0x36
        /*009e*/ 	.short	(.L_31 - .L_30)
.L_30:
        /*00a0*/ 	.word	0x00000008
.L_31:


//--------------------- .nv.callgraph             --------------------------
	.section	.nv.callgraph,"",@"SHT_CUDA_CALLGRAPH"
	.align	4
	.sectionentsize	8
	.align		4
        /*0000*/ 	.word	0x00000000
	.align		4
        /*0004*/ 	.word	0xffffffff
	.align		4
        /*0008*/ 	.word	0x00000000
	.align		4
        /*000c*/ 	.word	0xfffffffe
	.align		4
        /*0010*/ 	.word	0x00000000
	.align		4
        /*0014*/ 	.word	0xfffffffd
	.align		4
        /*0018*/ 	.word	0x00000000
	.align		4
        /*001c*/ 	.word	0xfffffffc


//--------------------- .nv.constant3             --------------------------
	.section	.nv.constant3,"a",@progbits
	.align	4
.nv.constant3:
	.type		DeadProbability,@object
	.size		DeadProbability,(RecoveryRate - DeadProbability)
DeadProbability:
        /*0000*/ 	.byte	0x00, 0x00, 0x00, 0x00, 0x6f, 0x12, 0x83, 0x3a, 0x6f, 0x12, 0x03, 0x3b, 0x6f, 0x12, 0x83, 0x3b
        /*0010*/ 	.byte	0x6f, 0x12, 0x03, 0x3c, 0x42, 0x60, 0x65, 0x3c, 0x58, 0x39, 0xb4, 0x3c, 0x6f, 0x12, 0x03, 0x3d
        /*0020*/ 	.byte	0x58, 0x39, 0xb4, 0x3c, 0x42, 0x60, 0x65, 0x3c, 0x6f, 0x12, 0x03, 0x3c, 0x6f, 0x12, 0x83, 0x3b
        /*0030*/ 	.byte	0x6f, 0x12, 0x03, 0x3b, 0x6f, 0x12, 0x83, 0x3a, 0x00, 0x00, 0x00, 0x00, 0x00, 0x00, 0x00, 0x00
        /*0040*/ 	.byte	0x00, 0x00, 0x00, 0x00, 0x00, 0x00, 0x00, 0x00, 0x00, 0x00, 0x00, 0x00, 0x00, 0x00, 0x00, 0x00
        /*0050*/ 	.byte	0x00, 0x00, 0x00, 0x00, 0x00, 0x00, 0x00, 0x00
	.type		RecoveryRate,@object
	.size		RecoveryRate,(.L_1 - RecoveryRate)
RecoveryRate:
        /*0058*/ 	.byte	0x00, 0x00, 0x00, 0x00, 0x00, 0x00, 0x00, 0x00, 0x00, 0x00, 0x00, 0x00, 0x00, 0x00, 0x00, 0x00
        /*0068*/ 	.byte	0x00, 0x00, 0x00, 0x00, 0x00, 0x00, 0x00, 0x00, 0x00, 0x00, 0x00, 0x00, 0x00, 0x00, 0x00, 0x00
        /*0078*/ 	.byte	0x00, 0x00, 0x00, 0x00, 0x00, 0x00, 0x00, 0x00, 0x00, 0x00, 0x00, 0x00, 0x00, 0x00, 0x00, 0x00
        /*0088*/ 	.byte	0x00, 0x00, 0x00, 0x00, 0x00, 0x00, 0x00, 0x00, 0x00, 0x00, 0x00, 0x00, 0x00, 0x00, 0x00, 0x00
        /*0098*/ 	.byte	0x52, 0xb8, 0x9e, 0x3e, 0xf6, 0x28, 0xdc, 0x3e, 0x85, 0xeb, 0x11, 0x3f, 0x48, 0xe1, 0x3a, 0x3f
        /*00a8*/ 	.byte	0xc3, 0xf5, 0x68, 0x3f, 0x00, 0x00, 0x80, 0x3f
.L_1:


//--------------------- .text._Z11computeDistPfS_S_iff --------------------------
	.section	.text._Z11computeDistPfS_S_iff,"ax",@progbits
	.align	128
        .global         _Z11computeDistPfS_S_iff
        .type           _Z11computeDistPfS_S_iff,@function
        .size           _Z11computeDistPfS_S_iff,(.L_x_9 - _Z11computeDistPfS_S_iff)
        .other          _Z11computeDistPfS_S_iff,@"STO_CUDA_ENTRY STV_DEFAULT"
_Z11computeDistPfS_S_iff:
.text._Z11computeDistPfS_S_iff:
[----:B------:R-:W-:Y:S01]  /*0000*/  LDC R1, c[0x0][0x37c] ;  /* 0x0000df00ff017b82 */ /* 0x000fe20000000800 */
[----:B------:R-:W0:Y:S07]  /*0010*/  S2R R3, SR_TID.X ;  /* 0x0000000000037919 */ /* 0x000e2e0000002100 */
[----:B------:R-:W0:Y:S01]  /*0020*/  S2UR UR4, SR_CTAID.X ;  /* 0x00000000000479c3 */ /* 0x000e220000002500 */
[----:B------:R-:W1:Y:S01]  /*0030*/  LDCU UR6, c[0x0][0x398] ;  /* 0x00007300ff0677ac */ /* 0x000e620008000800 */
[----:B------:R-:W2:Y:S06]  /*0040*/  S2R R5, SR_TID.Y ;  /* 0x0000000000057919 */ /* 0x000eac0000002200 */
[----:B------:R-:W0:Y:S08]  /*0050*/  LDC R2, c[0x0][0x360] ;  /* 0x0000d800ff027b82 */ /* 0x000e300000000800 */
[----:B------:R-:W2:Y:S08]  /*0060*/  S2UR UR5, SR_CTAID.Y ;  /* 0x00000000000579c3 */ /* 0x000eb00000002600 */
[----:B------:R-:W2:Y:S01]  /*0070*/  LDC R0, c[0x0][0x364] ;  /* 0x0000d900ff007b82 */ /* 0x000ea20000000800 */
[----:B0-----:R-:W-:-:S02]  /*0080*/  IMAD R2, R2, UR4, R3 ;  /* 0x0000000402027c24 */ /* 0x001fc4000f8e0203 */
[----:B--2---:R-:W-:-:S05]  /*0090*/  IMAD R3, R0, UR5, R5 ;  /* 0x0000000500037c24 */ /* 0x004fca000f8e0205 */
[----:B------:R-:W-:-:S04]  /*00a0*/  VIMNMX R0, PT, PT, R2, R3, !PT ;  /* 0x0000000302007248 */ /* 0x000fc80007fe0100 */
[----:B-1----:R-:W-:-:S13]  /*00b0*/  ISETP.GE.AND P0, PT, R0, UR6, PT ;  /* 0x0000000600007c0c */ /* 0x002fda000bf06270 */
[----:B------:R-:W-:Y:S05]  /*00c0*/  @P0 EXIT ;  /* 0x000000000000094d */ /* 0x000fea0003800000 */
[----:B------:R-:W0:Y:S01]  /*00d0*/  LDC.64 R10, c[0x0][0x388] ;  /* 0x0000e200ff0a7b82 */ /* 0x000e220000000a00 */
[----:B------:R-:W1:Y:S07]  /*00e0*/  LDCU.64 UR4, c[0x0][0x358] ;  /* 0x00006b00ff0477ac */ /* 0x000e6e0008000a00 */
[----:B------:R-:W2:Y:S01]  /*00f0*/  LDC.64 R14, c[0x0][0x390] ;  /* 0x0000e400ff0e7b82 */ /* 0x000ea20000000a00 */
[----:B0-----:R-:W-:-:S04]  /*0100*/  IMAD.WIDE R8, R2, 0x4, R10 ;  /* 0x0000000402087825 */ /* 0x001fc800078e020a */
[C---:B------:R-:W-:Y:S01]  /*0110*/  IMAD.WIDE.U32 R10, R3.reuse, 0x4, R10 ;  /* 0x00000004030a7825 */ /* 0x040fe200078e000a */
[----:B-1----:R-:W3:Y:S03]  /*0120*/  LDG.E R5, desc[UR4][R8.64] ;  /* 0x0000000408057981 */ /* 0x002ee6000c1e1900 */
[--C-:B--2---:R-:W-:Y:S02]  /*0130*/  IMAD.WIDE R12, R2, 0x4, R14.reuse ;  /* 0x00000004020c7825 */ /* 0x104fe400078e020e */
[----:B------:R-:W3:Y:S02]  /*0140*/  LDG.E R10, desc[UR4][R10.64] ;  /* 0x000000040a0a7981 */ /* 0x000ee4000c1e1900 */
[----:B------:R-:W-:Y:S02]  /*0150*/  IMAD.WIDE.U32 R14, R3, 0x4, R14 ;  /* 0x00000004030e7825 */ /* 0x000fe400078e000e */
[----:B------:R-:W2:Y:S04]  /*0160*/  LDG.E R0, desc[UR4][R12.64] ;  /* 0x000000040c007981 */ /* 0x000ea8000c1e1900 */
[----:B------:R-:W2:Y:S01]  /*0170*/  LDG.E R15, desc[UR4][R14.64] ;  /* 0x000000040e0f7981 */ /* 0x000ea2000c1e1900 */
[----:B------:R-:W-:Y:S01]  /*0180*/  BSSY.RECONVERGENT B0, `(.L_x_0) ;  /* 0x0000049000007945 */ /* 0x000fe20003800200 */
[----:B------:R-:W-:Y:S01]  /*0190*/  HFMA2 R4, -RZ, RZ, 1.875, 0 ;  /* 0x3f800000ff047431 */ /* 0x000fe200000001ff */
[----:B------:R-:W-:Y:S01]  /*01a0*/  MOV R7, 0x3f800000 ;  /* 0x3f80000000077802 */ /* 0x000fe20000000f00 */
[----:B---3--:R-:W-:-:S05]  /*01b0*/  FADD R5, R5, -R10 ;  /* 0x8000000a05057221 */ /* 0x008fca0000000000 */
[----:B------:R-:W-:Y:S01]  /*01c0*/  FSETP.NEU.AND P0, PT, R5, 1, PT ;  /* 0x3f8000000500780b */ /* 0x000fe20003f0d000 */
[----:B--2---:R-:W-:-:S05]  /*01d0*/  FADD R0, R0, -R15 ;  /* 0x8000000f00007221 */ /* 0x004fca0000000000 */
[----:B------:R-:W-:-:S07]  /*01e0*/  FSETP.NEU.AND P1, PT, R0, 1, PT ;  /* 0x3f8000000000780b */ /* 0x000fce0003f2d000 */
[----:B------:R-:W-:Y:S06]  /*01f0*/  @!P0 BRA `(.L_x_1) ;  /* 0x0000000400048947 */ /* 0x000fec0003800000 */
[----:B------:R-:W-:-:S13]  /*0200*/  FSETP.NAN.AND P0, PT, |R5|, |R5|, PT ;  /* 0x400000050500720b */ /* 0x000fda0003f08200 */
[----:B------:R-:W-:Y:S01]  /*0210*/  @P0 FADD R7, R5, 2 ;  /* 0x4000000005070421 */ /* 0x000fe20000000000 */
[----:B------:R-:W-:Y:S06]  /*0220*/  @P0 BRA `(.L_x_1) ;  /* 0x0000000000f80947 */ /* 0x000fec0003800000 */
[C---:B------:R-:W-:Y:S01]  /*0230*/  FMUL R6, |R5|.reuse, 16777216 ;  /* 0x4b80000005067820 */ /* 0x040fe20000400200 */
[----:B------:R-:W-:Y:S01]  /*0240*/  FSETP.GEU.AND P0, PT, |R5|, 1.175494350822287508e-38, PT ;  /* 0x008000000500780b */ /* 0x000fe20003f0e200 */
[----:B------:R-:W-:-:S03]  /*0250*/  HFMA2 R14, -RZ, RZ, 0.771484375, 0.21533203125 ;  /* 0x3a2c32e4ff0e7431 */ /* 0x000fc600000001ff */
[----:B------:R-:W-:-:S04]  /*0260*/  FSEL R6, R6, |R5|, !P0 ;  /* 0x4000000506067208 */ /* 0x000fc80004000000 */
[----:B------:R-:W-:-:S04]  /*0270*/  IADD3 R7, PT, PT, R6, -0x3f3504f3, RZ ;  /* 0xc0cafb0d06077810 */ /* 0x000fc80007ffe0ff */
[----:B------:R-:W-:-:S04]  /*0280*/  LOP3.LUT R7, R7, 0xff800000, RZ, 0xc0, !PT ;  /* 0xff80000007077812 */ /* 0x000fc800078ec0ff */
[-C--:B------:R-:W-:Y:S02]  /*0290*/  IADD3 R6, PT, PT, R6, -R7.reuse, RZ ;  /* 0x8000000706067210 */ /* 0x080fe40007ffe0ff */
[----:B------:R-:W-:-:S03]  /*02a0*/  I2FP.F32.S32 R7, R7 ;  /* 0x0000000700077245 */ /* 0x000fc60000201400 */
[C---:B------:R-:W-:Y:S01]  /*02b0*/  FADD R9, R6.reuse, 1 ;  /* 0x3f80000006097421 */ /* 0x040fe20000000000 */
[----:B------:R-:W-:Y:S01]  /*02c0*/  FADD R8, R6, -1 ;  /* 0xbf80000006087421 */ /* 0x000fe20000000000 */
[----:B------:R-:W-:Y:S02]  /*02d0*/  FSEL R6, RZ, -24, P0 ;  /* 0xc1c00000ff067808 */ /* 0x000fe40000000000 */
[----:B------:R-:W-:Y:S01]  /*02e0*/  FSETP.NEU.AND P0, PT, |R5|, +INF , PT ;  /* 0x7f8000000500780b */ /* 0x000fe20003f0d200 */
[----:B------:R-:W-:Y:S01]  /*02f0*/  FADD R10, R8, R8 ;  /* 0x00000008080a7221 */ /* 0x000fe20000000000 */
[----:B------:R-:W0:Y:S01]  /*0300*/  MUFU.RCP R9, R9 ;  /* 0x0000000900097308 */ /* 0x000e220000001000 */
[----:B------:R-:W-:Y:S01]  /*0310*/  FFMA R7, R7, 1.1920928955078125e-07, R6 ;  /* 0x3400000007077823 */ /* 0x000fe20000000006 */
[----:B------:R-:W-:-:S13]  /*0320*/  FSETP.NEU.AND P0, PT, R5, RZ, P0 ;  /* 0x000000ff0500720b */ /* 0x000fda000070d000 */
[----:B------:R-:W-:Y:S01]  /*0330*/  @!P0 FADD R5, R5, R5 ;  /* 0x0000000505058221 */ /* 0x000fe20000000000 */
[----:B0-----:R-:W-:-:S04]  /*0340*/  FMUL R10, R9, R10 ;  /* 0x0000000a090a7220 */ /* 0x001fc80000400000 */
[----:B------:R-:W-:Y:S01]  /*0350*/  FADD R12, R8, -R10 ;  /* 0x8000000a080c7221 */ /* 0x000fe20000000000 */
[C---:B------:R-:W-:Y:S01]  /*0360*/  FMUL R11, R10.reuse, R10 ;  /* 0x0000000a0a0b7220 */ /* 0x040fe20000400000 */
[----:B------:R-:W-:Y:S02]  /*0370*/  FFMA R6, R10, 1.4426950216293334961, R7 ;  /* 0x3fb8aa3b0a067823 */ /* 0x000fe40000000007 */
[----:B------:R-:W-:Y:S01]  /*0380*/  FADD R13, R12, R12 ;  /* 0x0000000c0c0d7221 */ /* 0x000fe20000000000 */
[----:B------:R-:W-:Y:S01]  /*0390*/  FFMA R12, R11, R14, 0.0032181653659790754318 ;  /* 0x3b52e7db0b0c7423 */ /* 0x000fe2000000000e */
[----:B------:R-:W-:Y:S02]  /*03a0*/  FADD R7, R7, -R6 ;  /* 0x8000000607077221 */ /* 0x000fe40000000000 */
[----:B------:R-:W-:Y:S01]  /*03b0*/  FFMA R8, R8, -R10, R13 ;  /* 0x8000000a08087223 */ /* 0x000fe2000000000d */
[----:B------:R-:W-:Y:S01]  /*03c0*/  FFMA R12, R11, R12, 0.018033718690276145935 ;  /* 0x3c93bb730b0c7423 */ /* 0x000fe2000000000c */
[----:B------:R-:W-:-:S02]  /*03d0*/  FFMA R7, R10, 1.4426950216293334961, R7 ;  /* 0x3fb8aa3b0a077823 */ /* 0x000fc40000000007 */
[----:B------:R-:W-:Y:S01]  /*03e0*/  FMUL R8, R9, R8 ;  /* 0x0000000809087220 */ /* 0x000fe20000400000 */
[----:B------:R-:W-:-:S03]  /*03f0*/  FFMA R12, R11, R12, 0.12022458761930465698 ;  /* 0x3df6384f0b0c7423 */ /* 0x000fc6000000000c */
[----:B------:R-:W-:Y:S01]  /*0400*/  FFMA R7, R8, 1.4426950216293334961, R7 ;  /* 0x3fb8aa3b08077823 */ /* 0x000fe20000000007 */
[----:B------:R-:W-:-:S03]  /*0410*/  FMUL R11, R11, R12 ;  /* 0x0000000c0b0b7220 */ /* 0x000fc60000400000 */
[----:B------:R-:W-:Y:S01]  /*0420*/  FFMA R9, R10, 1.9251366722983220825e-08, R7 ;  /* 0x32a55e340a097823 */ /* 0x000fe20000000007 */
[----:B------:R-:W-:-:S04]  /*0430*/  FMUL R7, R11, 3 ;  /* 0x404000000b077820 */ /* 0x000fc80000400000 */
[----:B------:R-:W-:-:S04]  /*0440*/  FFMA R8, R8, R7, R9 ;  /* 0x0000000708087223 */ /* 0x000fc80000000009 */
[----:B------:R-:W-:-:S04]  /*0450*/  FFMA R11, R10, R11, R8 ;  /* 0x0000000b0a0b7223 */ /* 0x000fc80000000008 */
[----:B------:R-:W-:-:S04]  /*0460*/  FADD R7, R6, R11 ;  /* 0x0000000b06077221 */ /* 0x000fc80000000000 */
[----:B------:R-:W-:Y:S01]  /*0470*/  FMUL R8, R7, 2 ;  /* 0x4000000007087820 */ /* 0x000fe20000400000 */
[----:B------:R-:W-:-:S03]  /*0480*/  FADD R6, -R6, R7 ;  /* 0x0000000706067221 */ /* 0x000fc60000000100 */
[----:B------:R-:W0:Y:S01]  /*0490*/  FRND R9, R8 ;  /* 0x0000000800097307 */ /* 0x000e220000201000 */
[----:B------:R-:W-:Y:S01]  /*04a0*/  FADD R6, R11, -R6 ;  /* 0x800000060b067221 */ /* 0x000fe20000000000 */
[----:B------:R-:W-:Y:S01]  /*04b0*/  FFMA R7, R7, 2, -R8 ;  /* 0x4000000007077823 */ /* 0x000fe20000000808 */
[----:B------:R-:W-:Y:S02]  /*04c0*/  MOV R11, 0x391fcb8e ;  /* 0x391fcb8e000b7802 */ /* 0x000fe40000000f00 */
[----:B------:R-:W-:Y:S01]  /*04d0*/  FSETP.GT.AND P3, PT, |R8|, 152, PT ;  /* 0x431800000800780b */ /* 0x000fe20003f64200 */
[----:B------:R-:W-:Y:S02]  /*04e0*/  FFMA R7, R6, 2, R7 ;  /* 0x4000000006077823 */ /* 0x000fe40000000007 */
[----:B------:R-:W1:Y:S01]  /*04f0*/  F2I.NTZ R10, R8 ;  /* 0x00000008000a7305 */ /* 0x000e620000203100 */
[----:B0-----:R-:W-:Y:S01]  /*0500*/  FADD R6, R8, -R9 ;  /* 0x8000000908067221 */ /* 0x001fe20000000000 */
[----:B------:R-:W-:-:S03]  /*0510*/  FSETP.GT.AND P2, PT, R9, RZ, PT ;  /* 0x000000ff0900720b */ /* 0x000fc60003f44000 */
[----:B------:R-:W-:-:S04]  /*0520*/  FADD R6, R6, R7 ;  /* 0x0000000706067221 */ /* 0x000fc80000000000 */
[----:B------:R-:W-:-:S04]  /*0530*/  FFMA R7, R6, R11, 0.0013391353422775864601 ;  /* 0x3aaf85ed06077423 */ /* 0x000fc8000000000b */
[----:B------:R-:W-:-:S04]  /*0540*/  FFMA R7, R6, R7, 0.0096188392490148544312 ;  /* 0x3c1d985606077423 */ /* 0x000fc80000000007 */
[----:B------:R-:W-:-:S04]  /*0550*/  FFMA R7, R6, R7, 0.055503588169813156128 ;  /* 0x3d6357bb06077423 */ /* 0x000fc80000000007 */
[----:B------:R-:W-:Y:S01]  /*0560*/  FFMA R9, R6, R7, 0.24022644758224487305 ;  /* 0x3e75fdec06097423 */ /* 0x000fe20000000007 */
[----:B------:R-:W-:Y:S02]  /*0570*/  SEL R7, RZ, 0x83000000, P2 ;  /* 0x83000000ff077807 */ /* 0x000fe40001000000 */
[----:B------:R-:W-:Y:S01]  /*0580*/  FSETP.GEU.AND P2, PT, R8, RZ, PT ;  /* 0x000000ff0800720b */ /* 0x000fe20003f4e000 */
[----:B------:R-:W-:Y:S01]  /*0590*/  FFMA R11, R6, R9, 0.69314718246459960938 ;  /* 0x3f317218060b7423 */ /* 0x000fe20000000009 */
[----:B------:R-:W-:Y:S02]  /*05a0*/  IADD3 R9, PT, PT, R7, 0x7f000000, RZ ;  /* 0x7f00000007097810 */ /* 0x000fe40007ffe0ff */
[----:B-1----:R-:W-:Y:S01]  /*05b0*/  LEA R10, R10, -R7, 0x17 ;  /* 0x800000070a0a7211 */ /* 0x002fe200078eb8ff */
[----:B------:R-:W-:Y:S01]  /*05c0*/  FFMA R6, R6, R11, 1 ;  /* 0x3f80000006067423 */ /* 0x000fe2000000000b */
[----:B------:R-:W-:-:S03]  /*05d0*/  FSEL R7, RZ, +INF , !P2 ;  /* 0x7f800000ff077808 */ /* 0x000fc60005000000 */
[----:B------:R-:W-:-:S04]  /*05e0*/  FMUL R9, R9, R6 ;  /* 0x0000000609097220 */ /* 0x000fc80000400000 */
[----:B------:R-:W-:Y:S01]  /*05f0*/  @!P3 FMUL R7, R10, R9 ;  /* 0x000000090a07b220 */ /* 0x000fe20000400000 */
[----:B------:R-:W-:-:S07]  /*0600*/  @!P0 LOP3.LUT R7, R5, 0x7fffffff, RZ, 0xc0, !PT ;  /* 0x7fffffff05078812 */ /* 0x000fce00078ec0ff */
.L_x_1:
[----:B------:R-:W-:Y:S05]  /*0610*/  BSYNC.RECONVERGENT B0 ;  /* 0x0000000000007941 */ /* 0x000fea0003800200 */
.L_x_0:
[----:B------:R-:W-:Y:S04]  /*0620*/  BSSY.RECONVERGENT B0, `(.L_x_2) ;  /* 0x0000043000007945 */ /* 0x000fe80003800200 */
[----:B------:R-:W-:Y:S05]  /*0630*/  @!P1 BRA `(.L_x_3) ;  /* 0x0000000400049947 */ /* 0x000fea0003800000 */
        /* <DEDUP_REMOVED lines=22> */
[CC--:B------:R-:W-:Y:S01]  /*07a0*/  FMUL R5, R9.reuse, R9.reuse ;  /* 0x0000000909057220 */ /* 0x0c0fe20000400000 */
[----:B------:R-:W-:Y:S02]  /*07b0*/  FFMA R13, R9, 1.4426950216293334961, R4 ;  /* 0x3fb8aa3b090d7823 */ /* 0x000fe40000000004 */
[----:B------:R-:W-:Y:S01]  /*07c0*/  FADD R11, R10, R10 ;  /* 0x0000000a0a0b7221 */ /* 0x000fe20000000000 */
[C---:B------:R-:W-:Y:S01]  /*07d0*/  FFMA R10, R5.reuse, R12, 0.0032181653659790754318 ;  /* 0x3b52e7db050a7423 */ /* 0x040fe2000000000c */
        /* <DEDUP_REMOVED lines=11> */
[----:B------:R-:W-:Y:S01]  /*0890*/  FFMA R10, R9, R10, R11 ;  /* 0x0000000a090a7223 */ /* 0x000fe2000000000b */
[----:B------:R-:W-:-:S03]  /*08a0*/  MOV R9, 0x391fcb8e ;  /* 0x391fcb8e00097802 */ /* 0x000fc60000000f00 */
[----:B------:R-:W-:-:S04]  /*08b0*/  FADD R4, R13, R10 ;  /* 0x0000000a0d047221 */ /* 0x000fc80000000000 */
[----:B------:R-:W-:Y:S01]  /*08c0*/  FMUL R5, R4, 2 ;  /* 0x4000000004057820 */ /* 0x000fe20000400000 */
[----:B------:R-:W-:-:S03]  /*08d0*/  FADD R13, -R13, R4 ;  /* 0x000000040d0d7221 */ /* 0x000fc60000000100 */
[----:B------:R-:W0:Y:S01]  /*08e0*/  FRND R6, R5 ;  /* 0x0000000500067307 */ /* 0x000e220000201000 */
[----:B------:R-:W-:Y:S01]  /*08f0*/  FADD R13, R10, -R13 ;  /* 0x8000000d0a0d7221 */ /* 0x000fe20000000000 */
[----:B------:R-:W-:Y:S01]  /*0900*/  FFMA R4, R4, 2, -R5 ;  /* 0x4000000004047823 */ /* 0x000fe20000000805 */
[----:B------:R-:W-:-:S03]  /*0910*/  FSETP.GT.AND P2, PT, |R5|, 152, PT ;  /* 0x431800000500780b */ /* 0x000fc60003f44200 */
[----:B------:R-:W-:Y:S01]  /*0920*/  FFMA R13, R13, 2, R4 ;  /* 0x400000000d0d7823 */ /* 0x000fe20000000004 */
[----:B0-----:R-:W-:Y:S01]  /*0930*/  FADD R4, R5, -R6 ;  /* 0x8000000605047221 */ /* 0x001fe20000000000 */
[----:B------:R-:W-:-:S03]  /*0940*/  FSETP.GT.AND P1, PT, R6, RZ, PT ;  /* 0x000000ff0600720b */ /* 0x000fc60003f24000 */
[----:B------:R-:W-:Y:S01]  /*0950*/  FADD R4, R4, R13 ;  /* 0x0000000d04047221 */ /* 0x000fe20000000000 */
[----:B------:R-:W-:Y:S02]  /*0960*/  SEL R6, RZ, 0x83000000, P1 ;  /* 0x83000000ff067807 */ /* 0x000fe40000800000 */
[----:B------:R-:W-:Y:S01]  /*0970*/  FSETP.GEU.AND P1, PT, R5, RZ, PT ;  /* 0x000000ff0500720b */ /* 0x000fe20003f2e000 */
[----:B------:R-:W-:Y:S01]  /*0980*/  FFMA R9, R4, R9, 0.0013391353422775864601 ;  /* 0x3aaf85ed04097423 */ /* 0x000fe20000000009 */
[----:B------:R-:W-:-:S03]  /*0990*/  IADD3 R8, PT, PT, R6, 0x7f000000, RZ ;  /* 0x7f00000006087810 */ /* 0x000fc60007ffe0ff */
[C---:B------:R-:W-:Y:S02]  /*09a0*/  FFMA R11, R4.reuse, R9, 0.0096188392490148544312 ;  /* 0x3c1d9856040b7423 */ /* 0x040fe40000000009 */
[----:B------:R-:W0:Y:S02]  /*09b0*/  F2I.NTZ R9, R5 ;  /* 0x0000000500097305 */ /* 0x000e240000203100 */
[----:B------:R-:W-:-:S04]  /*09c0*/  FFMA R11, R4, R11, 0.055503588169813156128 ;  /* 0x3d6357bb040b7423 */ /* 0x000fc8000000000b */
[----:B------:R-:W-:-:S04]  /*09d0*/  FFMA R11, R4, R11, 0.24022644758224487305 ;  /* 0x3e75fdec040b7423 */ /* 0x000fc8000000000b */
[----:B------:R-:W-:-:S04]  /*09e0*/  FFMA R11, R4, R11, 0.69314718246459960938 ;  /* 0x3f317218040b7423 */ /* 0x000fc8000000000b */
[----:B------:R-:W-:Y:S01]  /*09f0*/  FFMA R11, R4, R11, 1 ;  /* 0x3f800000040b7423 */ /* 0x000fe2000000000b */
[----:B0-----:R-:W-:Y:S02]  /*0a00*/  LEA R9, R9, -R6, 0x17 ;  /* 0x8000000609097211 */ /* 0x001fe400078eb8ff */
[----:B------:R-:W-:Y:S01]  /*0a10*/  FSEL R4, RZ, +INF , !P1 ;  /* 0x7f800000ff047808 */ /* 0x000fe20004800000 */
[----:B------:R-:W-:-:S04]  /*0a20*/  FMUL R8, R8, R11 ;  /* 0x0000000b08087220 */ /* 0x000fc80000400000 */
[----:B------:R-:W-:Y:S01]  /*0a30*/  @!P2 FMUL R4, R9, R8 ;  /* 0x000000080904a220 */ /* 0x000fe20000400000 */
[----:B------:R-:W-:-:S07]  /*0a40*/  @!P0 LOP3.LUT R4, R0, 0x7fffffff, RZ, 0xc0, !PT ;  /* 0x7fffffff00048812 */ /* 0x000fce00078ec0ff */
.L_x_3:
[----:B------:R-:W-:Y:S05]  /*0a50*/  BSYNC.RECONVERGENT B0 ;  /* 0x0000000000007941 */ /* 0x000fea0003800200 */
.L_x_2:
[----:B------:R-:W-:Y:S01]  /*0a60*/  FADD R7, R4, R7 ;  /* 0x0000000704077221 */ /* 0x000fe20000000000 */
[----:B------:R-:W-:Y:S03]  /*0a70*/  BSSY.RECONVERGENT B0, `(.L_x_4) ;  /* 0x000000c000007945 */ /* 0x000fe60003800200 */
[----:B------:R0:W1:Y:S01]  /*0a80*/  MUFU.RSQ R4, R7 ;  /* 0x0000000700047308 */ /* 0x0000620000001400 */
[----:B------:R-:W-:-:S04]  /*0a90*/  IADD3 R0, PT, PT, R7, -0xd000000, RZ ;  /* 0xf300000007007810 */ /* 0x000fc80007ffe0ff */
[----:B------:R-:W-:-:S13]  /*0aa0*/  ISETP.GT.U32.AND P0, PT, R0, 0x727fffff, PT ;  /* 0x727fffff0000780c */ /* 0x000fda0003f04070 */
[----:B01----:R-:W-:Y:S05]  /*0ab0*/  @!P0 BRA `(.L_x_5) ;  /* 0x00000000000c8947 */ /* 0x003fea0003800000 */
[----:B------:R-:W-:-:S07]  /*0ac0*/  MOV R9, 0xae0 ;  /* 0x00000ae000097802 */ /* 0x000fce0000000f00 */
[----:B------:R-:W-:Y:S05]  /*0ad0*/  CALL.REL.NOINC `($__internal_0_$__cuda_sm20_sqrt_rn_f32_slowpath) ;  /* 0x0000000000647944 */ /* 0x000fea0003c00000 */
[----:B------:R-:W-:Y:S05]  /*0ae0*/  BRA `(.L_x_6) ;  /* 0x0000000000107947 */ /* 0x000fea0003800000 */
.L_x_5:
[----:B------:R-:W-:Y:S01]  /*0af0*/  FMUL.FTZ R0, R7, R4 ;  /* 0x0000000407007220 */ /* 0x000fe20000410000 */
[----:B------:R-:W-:-:S03]  /*0b00*/  FMUL.FTZ R4, R4, 0.5 ;  /* 0x3f00000004047820 */ /* 0x000fc60000410000 */
[----:B------:R-:W-:-:S04]  /*0b10*/  FFMA R5, -R0, R0, R7 ;  /* 0x0000000000057223 */ /* 0x000fc80000000107 */
[----:B------:R-:W-:-:S07]  /*0b20*/  FFMA R0, R5, R4, R0 ;  /* 0x0000000405007223 */ /* 0x000fce0000000000 */
.L_x_6:
[----:B------:R-:W-:Y:S05]  /*0b30*/  BSYNC.RECONVERGENT B0 ;  /* 0x0000000000007941 */ /* 0x000fea0003800200 */
.L_x_4:
[----:B------:R-:W0:Y:S01]  /*0b40*/  LDCU UR6, c[0x0][0x3a0] ;  /* 0x00007400ff0677ac */ /* 0x000e220008000800 */
[----:B------:R-:W-:Y:S01]  /*0b50*/  HFMA2 R5, -RZ, RZ, 0.96630859375, -0.0022525787353515625 ;  /* 0x3bbb989dff057431 */ /* 0x000fe200000001ff */
[----:B------:R-:W-:Y:S01]  /*0b60*/  MOV R7, 0x437c0000 ;  /* 0x437c000000077802 */ /* 0x000fe20000000f00 */
[----:B0-----:R-:W-:Y:S01]  /*0b70*/  FMUL R0, R0, -UR6 ;  /* 0x8000000600007c20 */ /* 0x001fe20008400000 */
[----:B------:R-:W0:Y:S03]  /*0b80*/  LDCU.64 UR6, c[0x0][0x398] ;  /* 0x00007300ff0677ac */ /* 0x000e260008000a00 */
[----:B------:R-:W-:-:S04]  /*0b90*/  FFMA.SAT R4, R0, R5, 0.5 ;  /* 0x3f00000000047423 */ /* 0x000fc80000002005 */
[----:B------:R-:W-:-:S04]  /*0ba0*/  FFMA.RM R6, R4, R7, 12582913 ;  /* 0x4b40000104067423 */ /* 0x000fc80000004007 */
[C---:B------:R-:W-:Y:S01]  /*0bb0*/  FADD R5, R6.reuse, -12583039 ;  /* 0xcb40007f06057421 */ /* 0x040fe20000000000 */
[----:B------:R-:W-:-:S03]  /*0bc0*/  SHF.L.U32 R6, R6, 0x17, RZ ;  /* 0x0000001706067819 */ /* 0x000fc600000006ff */
[----:B------:R-:W-:Y:S02]  /*0bd0*/  FFMA R7, R0, 1.4426950216293334961, -R5 ;  /* 0x3fb8aa3b00077823 */ /* 0x000fe40000000805 */
[----:B------:R-:W1:Y:S01]  /*0be0*/  LDC.64 R4, c[0x0][0x380] ;  /* 0x0000e000ff047b82 */ /* 0x000e620000000a00 */
[----:B0-----:R-:W-:Y:S02]  /*0bf0*/  IMAD R3, R2, UR6, R3 ;  /* 0x0000000602037c24 */ /* 0x001fe4000f8e0203 */
[----:B------:R-:W-:-:S06]  /*0c00*/  FFMA R7, R0, 1.925963033500011079e-08, R7 ;  /* 0x32a5706000077823 */ /* 0x000fcc0000000007 */
[----:B------:R-:W0:Y:S01]  /*0c10*/  MUFU.EX2 R7, R7 ;  /* 0x0000000700077308 */ /* 0x000e220000000800 */
[----:B-1----:R-:W-:-:S04]  /*0c20*/  IMAD.WIDE R2, R3, 0x4, R4 ;  /* 0x0000000403027825 */ /* 0x002fc800078e0204 */
[----:B0-----:R-:W-:-:S04]  /*0c30*/  FMUL R6, R6, R7 ;  /* 0x0000000706067220 */ /* 0x001fc80000400000 */
[----:B------:R-:W-:-:S05]  /*0c40*/  FMUL R5, R6, UR7 ;  /* 0x0000000706057c20 */ /* 0x000fca0008400000 */
[----:B------:R-:W-:Y:S01]  /*0c50*/  STG.E desc[UR4][R2.64], R5 ;  /* 0x0000000502007986 */ /* 0x000fe2000c101904 */
[----:B------:R-:W-:Y:S05]  /*0c60*/  EXIT ;  /* 0x000000000000794d */ /* 0x000fea0003800000 */
        .weak           $__internal_0_$__cuda_sm20_sqrt_rn_f32_slowpath
        .type           $__internal_0_$__cuda_sm20_sqrt_rn_f32_slowpath,@function
        .size           $__internal_0_$__cuda_sm20_sqrt_rn_f32_slowpath,(.L_x_9 - $__internal_0_$__cuda_sm20_sqrt_rn_f32_slowpath)
$__internal_0_$__cuda_sm20_sqrt_rn_f32_slowpath:
[----:B------:R-:W-:-:S13]  /*0c70*/  LOP3.LUT P0, RZ, R7, 0x7fffffff, RZ, 0xc0, !PT ;  /* 0x7fffffff07ff7812 */ /* 0x000fda000780c0ff */
[----:B------:R-:W-:Y:S01]  /*0c80*/  @!P0 MOV R4, R7 ;  /* 0x0000000700048202 */ /* 0x000fe20000000f00 */
[----:B------:R-:W-:Y:S06]  /*0c90*/  @!P0 BRA `(.L_x_7) ;  /* 0x0000000000448947 */ /* 0x000fec0003800000 */
[----:B------:R-:W-:Y:S02]  /*0ca0*/  FSETP.GEU.FTZ.AND P0, PT, R7, RZ, PT ;  /* 0x000000ff0700720b */ /* 0x000fe40003f1e000 */
[----:B------:R-:W-:-:S11]  /*0cb0*/  MOV R0, R7 ;  /* 0x0000000700007202 */ /* 0x000fd60000000f00 */
[----:B------:R-:W-:Y:S01]  /*0cc0*/  @!P0 MOV R4, 0x7fffffff ;  /* 0x7fffffff00048802 */ /* 0x000fe20000000f00 */
[----:B------:R-:W-:Y:S06]  /*0cd0*/  @!P0 BRA `(.L_x_7) ;  /* 0x0000000000348947 */ /* 0x000fec0003800000 */
[----:B------:R-:W-:-:S13]  /*0ce0*/  FSETP.GTU.FTZ.AND P0, PT, |R0|, +INF , PT ;  /* 0x7f8000000000780b */ /* 0x000fda0003f1c200 */
[----:B------:R-:W-:Y:S01]  /*0cf0*/  @P0 FADD.FTZ R4, R0, 1 ;  /* 0x3f80000000040421 */ /* 0x000fe20000010000 */
[----:B------:R-:W-:Y:S06]  /*0d00*/  @P0 BRA `(.L_x_7) ;  /* 0x0000000000280947 */ /* 0x000fec0003800000 */
[----:B------:R-:W-:-:S13]  /*0d10*/  FSETP.NEU.FTZ.AND P0, PT, |R0|, +INF , PT ;  /* 0x7f8000000000780b */ /* 0x000fda0003f1d200 */
[----:B------:R-:W-:-:S04]  /*0d20*/  @P0 FFMA R5, R0, 1.84467440737095516160e+19, RZ ;  /* 0x5f80000000050823 */ /* 0x000fc800000000ff */
[----:B------:R-:W0:Y:S02]  /*0d30*/  @P0 MUFU.RSQ R4, R5 ;  /* 0x0000000500040308 */ /* 0x000e240000001400 */
[----:B0-----:R-:W-:Y:S01]  /*0d40*/  @P0 FMUL.FTZ R6, R5, R4 ;  /* 0x0000000405060220 */ /* 0x001fe20000410000 */
[----:B------:R-:W-:Y:S01]  /*0d50*/  @P0 FMUL.FTZ R8, R4, 0.5 ;  /* 0x3f00000004080820 */ /* 0x000fe20000410000 */
[----:B------:R-:W-:Y:S02]  /*0d60*/  @!P0 MOV R4, R0 ;  /* 0x0000000000048202 */ /* 0x000fe40000000f00 */
[----:B------:R-:W-:-:S04]  /*0d70*/  @P0 FADD.FTZ R7, -R6, -RZ ;  /* 0x800000ff06070221 */ /* 0x000fc80000010100 */
[----:B------:R-:W-:-:S04]  /*0d80*/  @P0 FFMA R7, R6, R7, R5 ;  /* 0x0000000706070223 */ /* 0x000fc80000000005 */
[----:B------:R-:W-:-:S04]  /*0d90*/  @P0 FFMA R7, R7, R8, R6 ;  /* 0x0000000807070223 */ /* 0x000fc80000000006 */
[----:B------:R-:W-:-:S07]  /*0da0*/  @P0 FMUL.FTZ R4, R7, 2.3283064365386962891e-10 ;  /* 0x2f80000007040820 */ /* 0x000fce0000410000 */
.L_x_7:
[----:B------:R-:W-:Y:S01]  /*0db0*/  HFMA2 R5, -RZ, RZ, 0, 0 ;  /* 0x00000000ff057431 */ /* 0x000fe200000001ff */
[----:B------:R-:W-:Y:S02]  /*0dc0*/  MOV R0, R4 ;  /* 0x0000000400007202 */ /* 0x000fe40000000f00 */
[----:B------:R-:W-:-:S04]  /*0dd0*/  MOV R4, R9 ;  /* 0x0000000900047202 */ /* 0x000fc80000000f00 */
[----:B------:R-:W-:Y:S05]  /*0de0*/  RET.REL.NODEC R4 `(_Z11computeDistPfS_S_iff) ;  /* 0xfffffff004847950 */ /* 0x000fea0003c3ffff */
.L_x_8:
[----:B------:R-:W-:-:S00]  /*0df0*/  BRA `(.L_x_8) ;  /* 0xfffffffc00fc7947 */ /* 0x000fc0000383ffff */
[----:B------:R-:W-:-:S00]  /*0e00*/  NOP ;  /* 0x0000000000007918 */ /* 0x000fc00000000000 */
[----:B------:R-:W-:-:S00]  /*0e10*/  NOP ;  /* 0x0000000000007918 */ /* 0x000fc00000000000 */
[----:B------:R-:W-:-:S00]  /*0e20*/  NOP ;  /* 0x0000000000007918 */ /* 0x000fc00000000000 */
[----:B------:R-:W-:-:S00]  /*0e30*/  NOP ;  /* 0x0000000000007918 */ /* 0x000fc00000000000 */
[----:B------:R-:W-:-:S00]  /*0e40*/  NOP ;  /* 0x0000000000007918 */ /* 0x000fc00000000000 */
[----:B------:R-:W-:-:S00]  /*0e50*/  NOP ;  /* 0x0000000000007918 */ /* 0x000fc00000000000 */
[----:B------:R-:W-:-:S00]  /*0e60*/  NOP ;  /* 0x0000000000007918 */ /* 0x000fc00000000000 */
[----:B------:R-:W-:-:S00]  /*0e70*/  NOP ;  /* 0x0000000000007918 */ /* 0x000fc00000000000 */
.L_x_9:


//--------------------- .nv.shared.reserved.0     --------------------------
	.section	.nv.shared.reserved.0,"aw",@nobits
	.weak		__nv_reservedSMEM_offset_0_alias
	.size		__nv_reservedSMEM_offset_0_alias, 0, 64
	.other		__nv_reservedSMEM_offset_0_alias,@"STO_CUDA_RESERVED_SHARED STV_DEFAULT"
__nv_reservedSMEM_offset_0_alias:
	.zero		0
	.zero		64


//--------------------- .nv.constant0._Z11computeDistPfS_S_iff --------------------------
	.section	.nv.constant0._Z11computeDistPfS_S_iff,"a",@progbits
	.sectionflags	@""
	.align	4
.nv.constant0._Z11computeDistPfS_S_iff:
	.zero		932


//--------------------- SYMBOLS --------------------------

	.type		.nv.reservedSmem.offset0,@object
	.size		.nv.reservedSmem.offset0,0x4
